	.headerflags	@"EF_CUDA_TEXMODE_UNIFIED EF_CUDA_64BIT_ADDRESS EF_CUDA_ACCELERATORS EF_CUDA_SM90 EF_CUDA_VIRTUAL_SM(EF_CUDA_SM90)"
	.elftype	@"ET_EXEC"


//--------------------- .nv.info                  --------------------------
	.section	.nv.info,"",@"SHT_CUDA_INFO"
	.align	4


	//----- nvinfo : EIATTR_REGCOUNT
	.align		4
        /*0000*/ 	.byte	0x04, 0x2f
        /*0002*/ 	.short	(.L_1 - .L_0)
	.align		4
.L_0:
        /*0004*/ 	.word	index@(triton_poi_fused_add_convolution_mul_relu_6)
        /*0008*/ 	.word	0x0000002a


	//----- nvinfo : EIATTR_MIN_STACK_SIZE
	.align		4
.L_1:
        /*000c*/ 	.byte	0x04, 0x12
        /*000e*/ 	.short	(.L_3 - .L_2)
	.align		4
.L_2:
        /*0010*/ 	.word	index@(triton_poi_fused_add_convolution_mul_relu_6)
        /*0014*/ 	.word	0x00000000


	//----- nvinfo : EIATTR_FRAME_SIZE
	.align		4
.L_3:
        /*0018*/ 	.byte	0x04, 0x11
        /*001a*/ 	.short	(.L_5 - .L_4)
	.align		4
.L_4:
        /*001c*/ 	.word	index@(triton_poi_fused_add_convolution_mul_relu_6)
        /*0020*/ 	.word	0x00000000


	//----- nvinfo : EIATTR_MIN_STACK_SIZE
	.align		4
.L_5:
        /*0024*/ 	.byte	0x04, 0x12
        /*0026*/ 	.short	(.L_7 - .L_6)
	.align		4
.L_6:
        /*0028*/ 	.word	index@(triton_poi_fused_add_convolution_mul_relu_6)
        /*002c*/ 	.word	0x00000000
.L_7:


//--------------------- .nv.info.triton_poi_fused_add_convolution_mul_relu_6 --------------------------
	.section	.nv.info.triton_poi_fused_add_convolution_mul_relu_6,"",@"SHT_CUDA_INFO"
	.sectionflags	@""
	.align	4


	//----- nvinfo : EIATTR_CUDA_API_VERSION
	.align		4
        /*0000*/ 	.byte	0x04, 0x37
        /*0002*/ 	.short	(.L_9 - .L_8)
.L_8:
        /*0004*/ 	.word	0x0000007c


	//----- nvinfo : EIATTR_KPARAM_INFO
	.align		4
.L_9:
        /*0008*/ 	.byte	0x04, 0x17
        /*000a*/ 	.short	(.L_11 - .L_10)
.L_10:
        /*000c*/ 	.word	0x00000000
        /*0010*/ 	.short	0x0005
        /*0012*/ 	.short	0x0024
        /*0014*/ 	.byte	0x00, 0xf0, 0x11, 0x00


	//----- nvinfo : EIATTR_KPARAM_INFO
	.align		4
.L_11:
        /*0018*/ 	.byte	0x04, 0x17
        /*001a*/ 	.short	(.L_13 - .L_12)
.L_12:
        /*001c*/ 	.word	0x00000000
        /*0020*/ 	.short	0x0004
        /*0022*/ 	.short	0x0020
        /*0024*/ 	.byte	0x00, 0xf0, 0x11, 0x00


	//----- nvinfo : EIATTR_KPARAM_INFO
	.align		4
.L_13:
        /*0028*/ 	.byte	0x04, 0x17
        /*002a*/ 	.short	(.L_15 - .L_14)
.L_14:
        /*002c*/ 	.word	0x00000000
        /*0030*/ 	.short	0x0003
        /*0032*/ 	.short	0x0018
        /*0034*/ 	.byte	0x00, 0xf4, 0x21, 0x00


	//----- nvinfo : EIATTR_KPARAM_INFO
	.align		4
.L_15:
        /*0038*/ 	.byte	0x04, 0x17
        /*003a*/ 	.short	(.L_17 - .L_16)
.L_16:
        /*003c*/ 	.word	0x00000000
        /*0040*/ 	.short	0x0002
        /*0042*/ 	.short	0x0010
        /*0044*/ 	.byte	0x00, 0xf4, 0x21, 0x00


	//----- nvinfo : EIATTR_KPARAM_INFO
	.align		4
.L_17:
        /*0048*/ 	.byte	0x04, 0x17
        /*004a*/ 	.short	(.L_19 - .L_18)
.L_18:
        /*004c*/ 	.word	0x00000000
        /*0050*/ 	.short	0x0001
        /*0052*/ 	.short	0x0008
        /*0054*/ 	.byte	0x00, 0xf4, 0x21, 0x00


	//----- nvinfo : EIATTR_KPARAM_INFO
	.align		4
.L_19:
        /*0058*/ 	.byte	0x04, 0x17
        /*005a*/ 	.short	(.L_21 - .L_20)
.L_20:
        /*005c*/ 	.word	0x00000000
        /*0060*/ 	.short	0x0000
        /*0062*/ 	.short	0x0000
        /*0064*/ 	.byte	0x00, 0xf4, 0x21, 0x00


	//----- nvinfo : EIATTR_SPARSE_MMA_MASK
	.align		4
.L_21:
        /*0068*/ 	.byte	0x03, 0x50
        /*006a*/ 	.short	0x0000


	//----- nvinfo : EIATTR_MAXREG_COUNT
	.align		4
        /*006c*/ 	.byte	0x03, 0x1b
        /*006e*/ 	.short	0x00ff


	//----- nvinfo : EIATTR_EXIT_INSTR_OFFSETS
	.align		4
        /*0070*/ 	.byte	0x04, 0x1c
        /*0072*/ 	.short	(.L_23 - .L_22)


	//   ....[0]....
.L_22:
        /*0074*/ 	.word	0x00000d10


	//   ....[1]....
        /*0078*/ 	.word	0x00000d70


	//----- nvinfo : EIATTR_REQNTID
	.align		4
.L_23:
        /*007c*/ 	.byte	0x04, 0x10
        /*007e*/ 	.short	(.L_25 - .L_24)
.L_24:
        /*0080*/ 	.word	0x00000100
        /*0084*/ 	.word	0x00000001
        /*0088*/ 	.word	0x00000001


	//----- nvinfo : EIATTR_CBANK_PARAM_SIZE
	.align		4
.L_25:
        /*008c*/ 	.byte	0x03, 0x19
        /*008e*/ 	.short	0x0028


	//----- nvinfo : EIATTR_PARAM_CBANK
	.align		4
        /*0090*/ 	.byte	0x04, 0x0a
        /*0092*/ 	.short	(.L_27 - .L_26)
	.align		4
.L_26:
        /*0094*/ 	.word	index@(.nv.constant0.triton_poi_fused_add_convolution_mul_relu_6)
        /*0098*/ 	.short	0x0210
        /*009a*/ 	.short	0x0028


	//----- nvinfo : EIATTR_SW_WAR
	.align		4
.L_27:
        /*009c*/ 	.byte	0x04, 0x36
        /*009e*/ 	.short	(.L_29 - .L_28)
.L_28:
        /*00a0*/ 	.word	0x00000008
.L_29:


//--------------------- .nv.callgraph             --------------------------
	.section	.nv.callgraph,"",@"SHT_CUDA_CALLGRAPH"
	.align	4
	.sectionentsize	8
	.align		4
        /*0000*/ 	.word	0x00000000
	.align		4
        /*0004*/ 	.word	0xffffffff
	.align		4
        /*0008*/ 	.word	0x00000000
	.align		4
        /*000c*/ 	.word	0xfffffffe
	.align		4
        /*0010*/ 	.word	0x00000000
	.align		4
        /*0014*/ 	.word	0xfffffffd
	.align		4
        /*0018*/ 	.word	0x00000000
	.align		4
        /*001c*/ 	.word	0xfffffffc


//--------------------- .text.triton_poi_fused_add_convolution_mul_relu_6 --------------------------
	.section	.text.triton_poi_fused_add_convolution_mul_relu_6,"ax",@progbits
	.sectionflags	@"SHF_BARRIERS=1"
	.align	128
        .global         triton_poi_fused_add_convolution_mul_relu_6
        .type           triton_poi_fused_add_convolution_mul_relu_6,@function
        .size           triton_poi_fused_add_convolution_mul_relu_6,(.L_x_1 - triton_poi_fused_add_convolution_mul_relu_6)
        .other          triton_poi_fused_add_convolution_mul_relu_6,@"STO_CUDA_ENTRY STV_DEFAULT"
triton_poi_fused_add_convolution_mul_relu_6:
.text.triton_poi_fused_add_convolution_mul_relu_6:
[----:B------:R-:W0:Y:S01]  /*0000*/  LDC R1, c[0x0][0x28] ;  /* 0x00000a00ff017b82 */ /* 0x000e220000000800 */
[----:B------:R-:W1:Y:S07]  /*0010*/  S2R R0, SR_TID.X ;  /* 0x0000000000007919 */ /* 0x000e6e0000002100 */
[----:B------:R-:W2:Y:S01]  /*0020*/  LDC.64 R24, c[0x0][0x210] ;  /* 0x00008400ff187b82 */ /* 0x000ea20000000a00 */
[----:B------:R-:W-:Y:S02]  /*0030*/  CS2R R4, SRZ ;  /* 0x0000000000047805 */ /* 0x000fe4000001ff00 */
[----:B------:R-:W-:Y:S01]  /*0040*/  CS2R R6, SRZ ;  /* 0x0000000000067805 */ /* 0x000fe2000001ff00 */
[----:B------:R-:W3:Y:S01]  /*0050*/  S2R R3, SR_CTAID.X ;  /* 0x0000000000037919 */ /* 0x000ee20000002500 */
[----:B------:R-:W-:Y:S01]  /*0060*/  ULDC.64 UR6, c[0x0][0x208] ;  /* 0x0000820000067ab9 */ /* 0x000fe20000000a00 */
[----:B------:R-:W-:-:S02]  /*0070*/  CS2R R8, SRZ ;  /* 0x0000000000087805 */ /* 0x000fc4000001ff00 */
[----:B------:R-:W-:Y:S01]  /*0080*/  CS2R R10, SRZ ;  /* 0x00000000000a7805 */ /* 0x000fe2000001ff00 */
[----:B------:R-:W4:Y:S01]  /*0090*/  S2R R28, SR_CTAID.Y ;  /* 0x00000000001c7919 */ /* 0x000f220000002600 */
[----:B------:R-:W5:Y:S08]  /*00a0*/  LDC.64 R20, c[0x0][0x218] ;  /* 0x00008600ff147b82 */ /* 0x000f700000000a00 */
[----:B------:R-:W5:Y:S01]  /*00b0*/  LDC.64 R38, c[0x0][0x220] ;  /* 0x00008800ff267b82 */ /* 0x000f620000000a00 */
[----:B-1----:R-:W-:Y:S01]  /*00c0*/  SHF.R.U32.HI R30, RZ, 0x2, R0 ;  /* 0x00000002ff1e7819 */ /* 0x002fe20000011600 */
[----:B------:R-:W-:-:S02]  /*00d0*/  IMAD.SHL.U32 R2, R0, 0x4, RZ ;  /* 0x0000000400027824 */ /* 0x000fc400078e00ff */
[----:B---3--:R-:W-:Y:S01]  /*00e0*/  IMAD.SHL.U32 R3, R3, 0x10, RZ ;  /* 0x0000001003037824 */ /* 0x008fe200078e00ff */
[----:B------:R-:W-:-:S04]  /*00f0*/  SGXT.U32 R30, R30, 0x6 ;  /* 0x000000061e1e781a */ /* 0x000fc80000000000 */
[----:B------:R-:W-:Y:S02]  /*0100*/  LOP3.LUT R35, R3, 0xc, R2, 0xf8, !PT ;  /* 0x0000000c03237812 */ /* 0x000fe400078ef802 */
[----:B----4-:R-:W-:Y:S02]  /*0110*/  PRMT R32, R30, 0x6540, R28 ;  /* 0x000065401e207816 */ /* 0x010fe4000000001c */
[----:B------:R-:W-:Y:S02]  /*0120*/  ISETP.GE.AND P0, PT, R35, 0x440, PT ;  /* 0x000004402300780c */ /* 0x000fe40003f06270 */
[C---:B------:R-:W-:Y:S01]  /*0130*/  LOP3.LUT R18, R32.reuse, 0xc0, RZ, 0xfc, !PT ;  /* 0x000000c020127812 */ /* 0x040fe200078efcff */
[C---:B------:R-:W-:Y:S01]  /*0140*/  IMAD R36, R32.reuse, 0x440, R35 ;  /* 0x0000044020247824 */ /* 0x040fe200078e0223 */
[----:B------:R-:W-:-:S03]  /*0150*/  LOP3.LUT R34, R32, 0x80, RZ, 0xfc, !PT ;  /* 0x0000008020227812 */ /* 0x000fc600078efcff */
[----:B--2---:R-:W-:Y:S01]  /*0160*/  IMAD.WIDE R22, R36, 0x4, R24 ;  /* 0x0000000424167825 */ /* 0x004fe200078e0218 */
[----:B------:R-:W-:-:S03]  /*0170*/  LOP3.LUT R32, R32, 0x40, RZ, 0xfc, !PT ;  /* 0x0000004020207812 */ /* 0x000fc600078efcff */
[--C-:B------:R-:W-:Y:S02]  /*0180*/  IMAD R33, R18, 0x440, R35.reuse ;  /* 0x0000044012217824 */ /* 0x100fe400078e0223 */
[----:B------:R-:W-:Y:S01]  /*0190*/  IMAD R34, R34, 0x440, R35 ;  /* 0x0000044022227824 */ /* 0x000fe200078e0223 */
[----:B------:R1:W2:Y:S01]  /*01a0*/  @!P0 LDG.E.EL.128 R4, desc[UR6][R22.64] ;  /* 0x0000000616048981 */ /* 0x0002a2000c2e1d00 */
[----:B------:R-:W-:Y:S02]  /*01b0*/  CS2R R12, SRZ ;  /* 0x00000000000c7805 */ /* 0x000fe4000001ff00 */
[----:B------:R-:W-:Y:S02]  /*01c0*/  CS2R R14, SRZ ;  /* 0x00000000000e7805 */ /* 0x000fe4000001ff00 */
[----:B------:R-:W-:Y:S02]  /*01d0*/  CS2R R16, SRZ ;  /* 0x0000000000107805 */ /* 0x000fe4000001ff00 */
[----:B------:R-:W-:Y:S01]  /*01e0*/  CS2R R18, SRZ ;  /* 0x0000000000127805 */ /* 0x000fe2000001ff00 */
[----:B-----5:R-:W-:-:S04]  /*01f0*/  IMAD.WIDE R20, R35, 0x4, R20 ;  /* 0x0000000423147825 */ /* 0x020fc800078e0214 */
[--C-:B------:R-:W-:Y:S01]  /*0200*/  IMAD.WIDE R26, R34, 0x4, R24.reuse ;  /* 0x00000004221a7825 */ /* 0x100fe200078e0218 */
[----:B------:R3:W2:Y:S03]  /*0210*/  @!P0 LDG.E.EL.128 R16, desc[UR6][R20.64] ;  /* 0x0000000614108981 */ /* 0x0006a6000c2e1d00 */
[----:B-1----:R-:W-:Y:S01]  /*0220*/  IMAD.WIDE R22, R33, 0x4, R24 ;  /* 0x0000000421167825 */ /* 0x002fe200078e0218 */
[----:B------:R1:W4:Y:S03]  /*0230*/  @!P0 LDG.E.EL.128 R8, desc[UR6][R26.64] ;  /* 0x000000061a088981 */ /* 0x000326000c2e1d00 */
[----:B------:R-:W-:Y:S01]  /*0240*/  IMAD R35, R32, 0x440, R35 ;  /* 0x0000044020237824 */ /* 0x000fe200078e0223 */
[----:B------:R5:W4:Y:S01]  /*0250*/  @!P0 LDG.E.EL.128 R12, desc[UR6][R22.64] ;  /* 0x00000006160c8981 */ /* 0x000b22000c2e1d00 */
[----:B---3--:R-:W-:-:S02]  /*0260*/  CS2R R20, SRZ ;  /* 0x0000000000147805 */ /* 0x008fc4000001ff00 */
[----:B-1----:R-:W-:Y:S01]  /*0270*/  IMAD.WIDE R26, R35, 0x4, R24 ;  /* 0x00000004231a7825 */ /* 0x002fe200078e0218 */
[----:B-----5:R-:W-:Y:S02]  /*0280*/  CS2R R22, SRZ ;  /* 0x0000000000167805 */ /* 0x020fe4000001ff00 */
[----:B------:R-:W-:Y:S01]  /*0290*/  CS2R R24, SRZ ;  /* 0x0000000000187805 */ /* 0x000fe2000001ff00 */
[----:B0-----:R-:W-:-:S03]  /*02a0*/  IMAD.WIDE R36, R36, 0x4, R38 ;  /* 0x0000000424247825 */ /* 0x001fc600078e0226 */
[----:B------:R0:W3:Y:S02]  /*02b0*/  @!P0 LDG.E.EL.128 R20, desc[UR6][R26.64] ;  /* 0x000000061a148981 */ /* 0x0000e4000c2e1d00 */
[----:B0-----:R-:W-:-:S06]  /*02c0*/  CS2R R26, SRZ ;  /* 0x00000000001a7805 */ /* 0x001fcc000001ff00 */
[----:B------:R-:W5:Y:S01]  /*02d0*/  @!P0 LDG.E.EL.128 R24, desc[UR6][R36.64] ;  /* 0x0000000624188981 */ /* 0x000f62000c2e1d00 */
[----:B--2---:R-:W-:Y:S01]  /*02e0*/  FADD R31, R19, R7 ;  /* 0x00000007131f7221 */ /* 0x004fe20000000000 */
[----:B----4-:R-:W-:Y:S01]  /*02f0*/  FADD R32, R18, R14 ;  /* 0x0000000e12207221 */ /* 0x010fe20000000000 */
[----:B------:R-:W-:Y:S01]  /*0300*/  FADD R14, R17, R5 ;  /* 0x00000005110e7221 */ /* 0x000fe20000000000 */
[----:B------:R-:W-:Y:S01]  /*0310*/  FADD R5, R16, R4 ;  /* 0x0000000410057221 */ /* 0x000fe20000000000 */
[----:B------:R-:W-:Y:S01]  /*0320*/  FADD R29, R19, R15 ;  /* 0x0000000f131d7221 */ /* 0x000fe20000000000 */
[C---:B------:R-:W-:Y:S01]  /*0330*/  FADD R15, R18.reuse, R6 ;  /* 0x00000006120f7221 */ /* 0x040fe20000000000 */
[C---:B------:R-:W-:Y:S01]  /*0340*/  FADD R10, R18.reuse, R10 ;  /* 0x0000000a120a7221 */ /* 0x040fe20000000000 */
[C---:B------:R-:W-:Y:S01]  /*0350*/  FADD R9, R17.reuse, R9 ;  /* 0x0000000911097221 */ /* 0x040fe20000000000 */
[----:B------:R-:W-:Y:S01]  /*0360*/  CS2R R6, SRZ ;  /* 0x0000000000067805 */ /* 0x000fe2000001ff00 */
[----:B---3--:R-:W-:Y:S01]  /*0370*/  FADD R18, R18, R22 ;  /* 0x0000001612127221 */ /* 0x008fe20000000000 */
[C---:B------:R-:W-:Y:S01]  /*0380*/  FADD R22, R17.reuse, R13 ;  /* 0x0000000d11167221 */ /* 0x040fe20000000000 */
[----:B------:R-:W-:Y:S01]  /*0390*/  FADD R17, R17, R21 ;  /* 0x0000001511117221 */ /* 0x000fe20000000000 */
[----:B------:R-:W-:Y:S01]  /*03a0*/  FADD R21, R16, R12 ;  /* 0x0000000c10157221 */ /* 0x000fe20000000000 */
[----:B------:R-:W-:Y:S01]  /*03b0*/  IMAD.WIDE R12, R35, 0x4, R38 ;  /* 0x00000004230c7825 */ /* 0x000fe200078e0226 */
[----:B-----5:R-:W-:-:S03]  /*03c0*/  FSETP.GEU.AND P4, PT, R5, -R24, PT ;  /* 0x800000180500720b */ /* 0x020fc60003f8e000 */
[----:B------:R-:W-:Y:S01]  /*03d0*/  FADD R24, R5, R24 ;  /* 0x0000001805187221 */ /* 0x000fe20000000000 */
[----:B------:R-:W-:-:S06]  /*03e0*/  CS2R R4, SRZ ;  /* 0x0000000000047805 */ /* 0x000fcc000001ff00 */
[----:B------:R0:W2:Y:S01]  /*03f0*/  @!P0 LDG.E.EL.128 R4, desc[UR6][R12.64] ;  /* 0x000000060c048981 */ /* 0x0000a2000c2e1d00 */
[C---:B------:R-:W-:Y:S01]  /*0400*/  FADD R8, R16.reuse, R8 ;  /* 0x0000000810087221 */ /* 0x040fe20000000000 */
[----:B------:R-:W-:Y:S01]  /*0410*/  FADD R20, R16, R20 ;  /* 0x0000001410147221 */ /* 0x000fe20000000000 */
[C---:B------:R-:W-:Y:S01]  /*0420*/  FSETP.GEU.AND P3, PT, R14.reuse, -R25, PT ;  /* 0x800000190e00720b */ /* 0x040fe20003f6e000 */
[----:B------:R-:W-:Y:S02]  /*0430*/  FADD R16, R14, R25 ;  /* 0x000000190e107221 */ /* 0x000fe40000000000 */
[----:B------:R-:W1:Y:S01]  /*0440*/  S2R R25, SR_TID.X ;  /* 0x0000000000197919 */ /* 0x000e620000002100 */
[----:B------:R-:W3:Y:S01]  /*0450*/  S2UR UR5, SR_CgaCtaId ;  /* 0x00000000000579c3 */ /* 0x000ee20000008800 */
[C---:B------:R-:W-:Y:S01]  /*0460*/  FADD R11, R19.reuse, R11 ;  /* 0x0000000b130b7221 */ /* 0x040fe20000000000 */
[----:B------:R-:W-:Y:S01]  /*0470*/  FADD R23, R19, R23 ;  /* 0x0000001713177221 */ /* 0x000fe20000000000 */
[C---:B------:R-:W-:Y:S01]  /*0480*/  FSETP.GEU.AND P1, PT, R15.reuse, -R26, PT ;  /* 0x8000001a0f00720b */ /* 0x040fe20003f2e000 */
[----:B------:R-:W-:Y:S01]  /*0490*/  FADD R26, R15, R26 ;  /* 0x0000001a0f1a7221 */ /* 0x000fe20000000000 */
[----:B0-----:R-:W-:-:S02]  /*04a0*/  CS2R R12, SRZ ;  /* 0x00000000000c7805 */ /* 0x001fc4000001ff00 */
[----:B------:R-:W-:Y:S01]  /*04b0*/  CS2R R14, SRZ ;  /* 0x00000000000e7805 */ /* 0x000fe2000001ff00 */
[----:B------:R-:W-:Y:S01]  /*04c0*/  UMOV UR4, 0x400 ;  /* 0x0000040000047882 */ /* 0x000fe20000000000 */
[----:B------:R-:W-:Y:S01]  /*04d0*/  IMAD.WIDE R34, R34, 0x4, R38 ;  /* 0x0000000422227825 */ /* 0x000fe200078e0226 */
[----:B------:R-:W-:Y:S02]  /*04e0*/  FSEL R37, R16, RZ, P3 ;  /* 0x000000ff10257208 */ /* 0x000fe40001800000 */
[C---:B------:R-:W-:Y:S01]  /*04f0*/  FSETP.GEU.AND P2, PT, R31.reuse, -R27, PT ;  /* 0x8000001b1f00720b */ /* 0x040fe20003f4e000 */
[----:B------:R-:W-:Y:S01]  /*0500*/  FADD R27, R31, R27 ;  /* 0x0000001b1f1b7221 */ /* 0x000fe20000000000 */
[----:B------:R0:W4:Y:S01]  /*0510*/  @!P0 LDG.E.EL.128 R12, desc[UR6][R34.64] ;  /* 0x00000006220c8981 */ /* 0x000122000c2e1d00 */
[----:B------:R-:W-:Y:S01]  /*0520*/  IMAD.WIDE R38, R33, 0x4, R38 ;  /* 0x0000000421267825 */ /* 0x000fe200078e0226 */
[----:B---3--:R-:W-:-:S03]  /*0530*/  UPRMT UR4, UR5, 0x654, UR4 ;  /* 0x0000065405047896 */ /* 0x008fc60008000004 */
[----:B-1----:R-:W-:-:S05]  /*0540*/  IMAD.SHL.U32 R19, R25, 0x400, RZ ;  /* 0x0000040019137824 */ /* 0x002fca00078e00ff */
[----:B------:R-:W-:-:S04]  /*0550*/  LOP3.LUT R19, R19, 0xc00, RZ, 0xc0, !PT ;  /* 0x00000c0013137812 */ /* 0x000fc800078ec0ff */
[C---:B------:R-:W-:Y:S02]  /*0560*/  LOP3.LUT R16, R19.reuse, 0x200, RZ, 0xfc, !PT ;  /* 0x0000020013107812 */ /* 0x040fe400078efcff */
[C---:B------:R-:W-:Y:S02]  /*0570*/  LOP3.LUT R31, R19.reuse, R30, RZ, 0xfc, !PT ;  /* 0x0000001e131f7212 */ /* 0x040fe400078efcff */
[----:B0-----:R-:W-:Y:S02]  /*0580*/  FSEL R35, R24, RZ, P4 ;  /* 0x000000ff18237208 */ /* 0x001fe40002000000 */
[C---:B------:R-:W-:Y:S02]  /*0590*/  LEA.HI R30, R19.reuse, UR4, RZ, 0x1c ;  /* 0x00000004131e7c11 */ /* 0x040fe4000f8fe0ff */
[----:B------:R-:W-:Y:S02]  /*05a0*/  LOP3.LUT R24, R19, 0x100, RZ, 0xfc, !PT ;  /* 0x0000010013187812 */ /* 0x000fe400078efcff */
[----:B------:R-:W-:-:S02]  /*05b0*/  LEA.HI R16, R16, UR4, RZ, 0x1c ;  /* 0x0000000410107c11 */ /* 0x000fc4000f8fe0ff */
[----:B------:R-:W-:-:S03]  /*05c0*/  LOP3.LUT R19, R19, 0x300, RZ, 0xfc, !PT ;  /* 0x0000030013137812 */ /* 0x000fc600078efcff */
[----:B------:R-:W-:Y:S01]  /*05d0*/  IMAD R33, R31, 0x4, R16 ;  /* 0x000000041f217824 */ /* 0x000fe200078e0210 */
[----:B------:R-:W-:Y:S02]  /*05e0*/  LEA.HI R34, R19, UR4, RZ, 0x1c ;  /* 0x0000000413227c11 */ /* 0x000fe4000f8fe0ff */
[C---:B--2---:R-:W-:Y:S01]  /*05f0*/  FSETP.GEU.AND P4, PT, R17.reuse, -R5, PT ;  /* 0x800000051100720b */ /* 0x044fe20003f8e000 */
[----:B------:R-:W-:Y:S01]  /*0600*/  FADD R5, R17, R5 ;  /* 0x0000000511057221 */ /* 0x000fe20000000000 */
[C---:B------:R-:W-:Y:S01]  /*0610*/  FSETP.GEU.AND P3, PT, R18.reuse, -R6, PT ;  /* 0x800000061200720b */ /* 0x040fe20003f6e000 */
[----:B------:R-:W-:Y:S01]  /*0620*/  FADD R6, R18, R6 ;  /* 0x0000000612067221 */ /* 0x000fe20000000000 */
[----:B------:R-:W-:Y:S02]  /*0630*/  CS2R R16, SRZ ;  /* 0x0000000000107805 */ /* 0x000fe4000001ff00 */
[----:B------:R-:W-:-:S06]  /*0640*/  CS2R R18, SRZ ;  /* 0x0000000000127805 */ /* 0x000fcc000001ff00 */
[----:B------:R-:W2:Y:S01]  /*0650*/  @!P0 LDG.E.EL.128 R16, desc[UR6][R38.64] ;  /* 0x0000000626108981 */ /* 0x000ea2000c2e1d00 */
[----:B------:R-:W-:Y:S02]  /*0660*/  LEA.HI R24, R24, UR4, RZ, 0x1c ;  /* 0x0000000418187c11 */ /* 0x000fe4000f8fe0ff */
[C---:B------:R-:W-:Y:S01]  /*0670*/  FSETP.GEU.AND P5, PT, R20.reuse, -R4, PT ;  /* 0x800000041400720b */ /* 0x040fe20003fae000 */
[----:B------:R-:W-:Y:S01]  /*0680*/  FADD R4, R20, R4 ;  /* 0x0000000414047221 */ /* 0x000fe20000000000 */
[C---:B------:R-:W-:Y:S01]  /*0690*/  IMAD R30, R31.reuse, 0x4, R30 ;  /* 0x000000041f1e7824 */ /* 0x040fe200078e021e */
[----:B------:R-:W-:Y:S01]  /*06a0*/  FSEL R26, R26, RZ, P1 ;  /* 0x000000ff1a1a7208 */ /* 0x000fe20000800000 */
[----:B------:R-:W-:Y:S01]  /*06b0*/  IMAD R24, R31, 0x4, R24 ;  /* 0x000000041f187824 */ /* 0x000fe200078e0218 */
[----:B------:R-:W-:Y:S01]  /*06c0*/  FSEL R20, R27, RZ, P2 ;  /* 0x000000ff1b147208 */ /* 0x000fe20001000000 */
[----:B------:R-:W-:Y:S01]  /*06d0*/  IMAD R31, R31, 0x4, R34 ;  /* 0x000000041f1f7824 */ /* 0x000fe200078e0222 */
[----:B------:R-:W-:Y:S01]  /*06e0*/  FSEL R27, R4, RZ, P5 ;  /* 0x000000ff041b7208 */ /* 0x000fe20002800000 */
[----:B------:R-:W-:Y:S01]  /*06f0*/  STS [R30], R35 ;  /* 0x000000231e007388 */ /* 0x000fe20000000800 */
[----:B------:R-:W-:-:S02]  /*0700*/  FSEL R5, R5, RZ, P4 ;  /* 0x000000ff05057208 */ /* 0x000fc40002000000 */
[----:B------:R-:W-:Y:S01]  /*0710*/  FSEL R6, R6, RZ, P3 ;  /* 0x000000ff06067208 */ /* 0x000fe20001800000 */
[----:B------:R-:W-:Y:S01]  /*0720*/  STS [R24+0x400], R37 ;  /* 0x0004002518007388 */ /* 0x000fe20000000800 */
[C---:B------:R-:W-:Y:S01]  /*0730*/  FSETP.GEU.AND P4, PT, R23.reuse, -R7, PT ;  /* 0x800000071700720b */ /* 0x040fe20003f8e000 */
[----:B------:R-:W-:Y:S01]  /*0740*/  FADD R7, R23, R7 ;  /* 0x0000000717077221 */ /* 0x000fe20000000000 */
[C---:B----4-:R-:W-:Y:S01]  /*0750*/  FSETP.GEU.AND P3, PT, R8.reuse, -R12, PT ;  /* 0x8000000c0800720b */ /* 0x050fe20003f6e000 */
[----:B------:R-:W-:Y:S01]  /*0760*/  FADD R8, R8, R12 ;  /* 0x0000000c08087221 */ /* 0x000fe20000000000 */
[C---:B------:R-:W-:Y:S01]  /*0770*/  FSETP.GEU.AND P2, PT, R9.reuse, -R13, PT ;  /* 0x8000000d0900720b */ /* 0x040fe20003f4e000 */
[----:B------:R-:W-:Y:S01]  /*0780*/  STS [R33+0x800], R26 ;  /* 0x0008001a21007388 */ /* 0x000fe20000000800 */
[----:B------:R-:W-:Y:S01]  /*0790*/  FADD R9, R9, R13 ;  /* 0x0000000d09097221 */ /* 0x000fe20000000000 */
[C---:B------:R-:W-:Y:S01]  /*07a0*/  FSETP.GEU.AND P1, PT, R10.reuse, -R14, PT ;  /* 0x8000000e0a00720b */ /* 0x040fe20003f2e000 */
[----:B------:R-:W-:Y:S01]  /*07b0*/  FADD R10, R10, R14 ;  /* 0x0000000e0a0a7221 */ /* 0x000fe20000000000 */
[----:B------:R-:W-:Y:S01]  /*07c0*/  STS [R31+0xc00], R20 ;  /* 0x000c00141f007388 */ /* 0x000fe20000000800 */
[C---:B------:R-:W-:Y:S01]  /*07d0*/  FSETP.GEU.AND P0, PT, R11.reuse, -R15, PT ;  /* 0x8000000f0b00720b */ /* 0x040fe20003f0e000 */
[----:B------:R-:W-:-:S02]  /*07e0*/  FADD R11, R11, R15 ;  /* 0x0000000f0b0b7221 */ /* 0x000fc40000000000 */
[----:B------:R-:W-:Y:S01]  /*07f0*/  STS [R30+0x100], R27 ;  /* 0x0001001b1e007388 */ /* 0x000fe20000000800 */
[----:B------:R-:W-:-:S03]  /*0800*/  FSEL R4, R7, RZ, P4 ;  /* 0x000000ff07047208 */ /* 0x000fc60002000000 */
[----:B------:R0:W-:Y:S01]  /*0810*/  STS [R24+0x500], R5 ;  /* 0x0005000518007388 */ /* 0x0001e20000000800 */
[----:B------:R-:W-:Y:S02]  /*0820*/  FSEL R9, R9, RZ, P2 ;  /* 0x000000ff09097208 */ /* 0x000fe40001000000 */
[----:B------:R-:W-:Y:S01]  /*0830*/  FSEL R10, R10, RZ, P1 ;  /* 0x000000ff0a0a7208 */ /* 0x000fe20000800000 */
[----:B------:R1:W-:Y:S01]  /*0840*/  STS [R33+0x900], R6 ;  /* 0x0009000621007388 */ /* 0x0003e20000000800 */
[----:B0-----:R-:W-:-:S03]  /*0850*/  FSEL R5, R8, RZ, P3 ;  /* 0x000000ff08057208 */ /* 0x001fc60001800000 */
[----:B------:R-:W-:Y:S01]  /*0860*/  STS [R31+0xd00], R4 ;  /* 0x000d00041f007388 */ /* 0x000fe20000000800 */
[----:B-1----:R-:W-:-:S03]  /*0870*/  FSEL R6, R11, RZ, P0 ;  /* 0x000000ff0b067208 */ /* 0x002fc60000000000 */
[----:B------:R0:W-:Y:S04]  /*0880*/  STS [R30+0x200], R5 ;  /* 0x000200051e007388 */ /* 0x0001e80000000800 */
[----:B------:R-:W-:Y:S04]  /*0890*/  STS [R24+0x600], R9 ;  /* 0x0006000918007388 */ /* 0x000fe80000000800 */
[----:B------:R-:W-:Y:S04]  /*08a0*/  STS [R33+0xa00], R10 ;  /* 0x000a000a21007388 */ /* 0x000fe80000000800 */
[----:B------:R1:W-:Y:S01]  /*08b0*/  STS [R31+0xe00], R6 ;  /* 0x000e00061f007388 */ /* 0x0003e20000000800 */
[----:B------:R-:W-:-:S02]  /*08c0*/  SHF.R.U32.HI R25, RZ, 0x2, R25 ;  /* 0x00000002ff197819 */ /* 0x000fc40000011619 */
[----:B------:R-:W-:-:S04]  /*08d0*/  SHF.R.U32.HI R0, RZ, 0x6, R0 ;  /* 0x00000006ff007819 */ /* 0x000fc80000011600 */
[----:B------:R-:W-:-:S04]  /*08e0*/  SGXT.U32 R0, R0, 0x2 ;  /* 0x000000020000781a */ /* 0x000fc80000000000 */
[----:B------:R-:W-:-:S04]  /*08f0*/  LOP3.LUT R3, R3, R0, RZ, 0xfc, !PT ;  /* 0x0000000003037212 */ /* 0x000fc800078efcff */
[----:B------:R-:W-:Y:S02]  /*0900*/  LOP3.LUT R20, R3, 0xc, RZ, 0xfc, !PT ;  /* 0x0000000c03147812 */ /* 0x000fe400078efcff */
[C---:B--2---:R-:W-:Y:S01]  /*0910*/  FSETP.GEU.AND P3, PT, R21.reuse, -R16, PT ;  /* 0x800000101500720b */ /* 0x044fe20003f6e000 */
[----:B------:R-:W-:Y:S01]  /*0920*/  FADD R16, R21, R16 ;  /* 0x0000001015107221 */ /* 0x000fe20000000000 */
[C---:B------:R-:W-:Y:S01]  /*0930*/  FSETP.GEU.AND P2, PT, R22.reuse, -R17, PT ;  /* 0x800000111600720b */ /* 0x040fe20003f4e000 */
[----:B------:R-:W-:Y:S01]  /*0940*/  FADD R17, R22, R17 ;  /* 0x0000001116117221 */ /* 0x000fe20000000000 */
[C---:B------:R-:W-:Y:S01]  /*0950*/  FSETP.GEU.AND P1, PT, R32.reuse, -R18, PT ;  /* 0x800000122000720b */ /* 0x040fe20003f2e000 */
[----:B------:R-:W-:Y:S01]  /*0960*/  FADD R18, R32, R18 ;  /* 0x0000001220127221 */ /* 0x000fe20000000000 */
[C---:B------:R-:W-:Y:S01]  /*0970*/  FSETP.GEU.AND P0, PT, R29.reuse, -R19, PT ;  /* 0x800000131d00720b */ /* 0x040fe20003f0e000 */
[----:B------:R-:W-:Y:S01]  /*0980*/  FADD R19, R29, R19 ;  /* 0x000000131d137221 */ /* 0x000fe20000000000 */
[----:B0-----:R-:W-:-:S02]  /*0990*/  FSEL R5, R16, RZ, P3 ;  /* 0x000000ff10057208 */ /* 0x001fc40001800000 */
[----:B------:R-:W-:Y:S02]  /*09a0*/  FSEL R17, R17, RZ, P2 ;  /* 0x000000ff11117208 */ /* 0x000fe40001000000 */
[----:B------:R-:W-:Y:S02]  /*09b0*/  FSEL R18, R18, RZ, P1 ;  /* 0x000000ff12127208 */ /* 0x000fe40000800000 */
[----:B------:R-:W-:Y:S01]  /*09c0*/  FSEL R4, R19, RZ, P0 ;  /* 0x000000ff13047208 */ /* 0x000fe20000000000 */
[----:B------:R-:W-:Y:S01]  /*09d0*/  STS [R30+0x300], R5 ;  /* 0x000300051e007388 */ /* 0x000fe20000000800 */
[----:B------:R-:W-:-:S03]  /*09e0*/  LOP3.LUT R16, R2, 0x3fc, RZ, 0xc0, !PT ;  /* 0x000003fc02107812 */ /* 0x000fc600078ec0ff */
[----:B------:R-:W-:Y:S04]  /*09f0*/  STS [R24+0x700], R17 ;  /* 0x0007001118007388 */ /* 0x000fe80000000800 */
[----:B------:R0:W-:Y:S01]  /*0a00*/  STS [R33+0xb00], R18 ;  /* 0x000b001221007388 */ /* 0x0001e20000000800 */
[----:B-1----:R-:W-:-:S03]  /*0a10*/  LOP3.LUT R6, R16, 0x400, RZ, 0xfc, !PT ;  /* 0x0000040010067812 */ /* 0x002fc600078efcff */
[----:B------:R-:W-:Y:S01]  /*0a20*/  STS [R31+0xf00], R4 ;  /* 0x000f00041f007388 */ /* 0x000fe20000000800 */
[----:B------:R-:W-:Y:S02]  /*0a30*/  LOP3.LUT R8, R16, 0x800, RZ, 0xfc, !PT ;  /* 0x0000080010087812 */ /* 0x000fe400078efcff */
[----:B------:R-:W-:Y:S02]  /*0a40*/  SHF.R.U32.HI R7, RZ, 0x4, R6 ;  /* 0x00000004ff077819 */ /* 0x000fe40000011606 */
[----:B------:R-:W-:Y:S01]  /*0a50*/  SHF.R.U32.HI R9, RZ, 0x4, R8 ;  /* 0x00000004ff097819 */ /* 0x000fe20000011608 */
[----:B0-----:R-:W0:Y:S01]  /*0a60*/  LDC.64 R18, c[0x0][0x228] ;  /* 0x00008a00ff127b82 */ /* 0x001e220000000a00 */
[----:B------:R-:W-:Y:S02]  /*0a70*/  LOP3.LUT R6, R25, 0x30, RZ, 0xc0, !PT ;  /* 0x0000003019067812 */ /* 0x000fe400078ec0ff */
[----:B------:R-:W-:Y:S02]  /*0a80*/  LOP3.LUT R5, R2, 0xfc, RZ, 0xc0, !PT ;  /* 0x000000fc02057812 */ /* 0x000fe400078ec0ff */
[----:B------:R-:W-:-:S02]  /*0a90*/  LOP3.LUT R8, R7, 0x70, RZ, 0xc0, !PT ;  /* 0x0000007007087812 */ /* 0x000fc400078ec0ff */
[----:B------:R-:W-:Y:S01]  /*0aa0*/  LOP3.LUT R9, R9, 0xb0, RZ, 0xc0, !PT ;  /* 0x000000b009097812 */ /* 0x000fe200078ec0ff */
[----:B------:R-:W-:Y:S01]  /*0ab0*/  VIADD R7, R6, UR4 ;  /* 0x0000000406077c36 */ /* 0x000fe20008000000 */
[--C-:B------:R-:W-:Y:S01]  /*0ac0*/  PRMT R2, R5, 0x6540, R28.reuse ;  /* 0x0000654005027816 */ /* 0x100fe2000000001c */
[----:B------:R-:W-:Y:S02]  /*0ad0*/  VIADD R5, R8, UR4 ;  /* 0x0000000408057c36 */ /* 0x000fe40008000000 */
[----:B------:R-:W-:Y:S02]  /*0ae0*/  VIADD R9, R9, UR4 ;  /* 0x0000000409097c36 */ /* 0x000fe40008000000 */
[C---:B------:R-:W-:Y:S02]  /*0af0*/  IMAD R7, R16.reuse, 0x4, R7 ;  /* 0x0000000410077824 */ /* 0x040fe400078e0207 */
[C---:B------:R-:W-:Y:S01]  /*0b00*/  IMAD R8, R16.reuse, 0x4, R5 ;  /* 0x0000000410087824 */ /* 0x040fe200078e0205 */
[----:B------:R-:W-:Y:S01]  /*0b10*/  BAR.SYNC.DEFER_BLOCKING 0x0 ;  /* 0x0000000000007b1d */ /* 0x000fe20000010000 */
[----:B------:R-:W-:Y:S01]  /*0b20*/  IMAD R12, R16, 0x4, R9 ;  /* 0x00000004100c7824 */ /* 0x000fe200078e0209 */
[----:B------:R-:W-:-:S04]  /*0b30*/  SHF.R.S32.HI R17, RZ, 0x17, R28 ;  /* 0x00000017ff117819 */ /* 0x000fc8000001141c */
[----:B------:R-:W-:-:S04]  /*0b40*/  SGXT R17, R17, 0x1 ;  /* 0x000000011111781a */ /* 0x000fc80000000200 */
[----:B------:R-:W-:Y:S01]  /*0b50*/  LEA.HI R17, R17, R2, RZ, 0xc ;  /* 0x0000000211117211 */ /* 0x000fe200078f60ff */
[----:B------:R-:W1:Y:S04]  /*0b60*/  LDS.128 R4, [R7] ;  /* 0x0000000007047984 */ /* 0x000e680000000c00 */
[----:B------:R-:W2:Y:S04]  /*0b70*/  LDS.128 R8, [R8+0x1000] ;  /* 0x0010000008087984 */ /* 0x000ea80000000c00 */
[----:B------:R-:W3:Y:S01]  /*0b80*/  LDS.128 R12, [R12+0x2000] ;  /* 0x002000000c0c7984 */ /* 0x000ee20000000c00 */
[----:B------:R-:W-:-:S02]  /*0b90*/  LOP3.LUT R21, R17, 0xfffff000, RZ, 0xc0, !PT ;  /* 0xfffff00011157812 */ /* 0x000fc400078ec0ff */
[----:B------:R-:W-:-:S03]  /*0ba0*/  SHF.R.S32.HI R17, RZ, 0xc, R17 ;  /* 0x0000000cff117819 */ /* 0x000fc60000011411 */
[----:B------:R-:W-:Y:S01]  /*0bb0*/  IMAD.IADD R2, R2, 0x1, -R21 ;  /* 0x0000000102027824 */ /* 0x000fe200078e0a15 */
[----:B------:R-:W-:-:S03]  /*0bc0*/  LOP3.LUT R21, R3, 0x8, RZ, 0xfc, !PT ;  /* 0x0000000803157812 */ /* 0x000fc600078efcff */
[----:B------:R-:W-:Y:S01]  /*0bd0*/  IMAD R0, R17, 0x440000, R2 ;  /* 0x0044000011007824 */ /* 0x000fe200078e0202 */
[C---:B------:R-:W-:Y:S02]  /*0be0*/  LOP3.LUT R17, R3.reuse, 0x4, RZ, 0xfc, !PT ;  /* 0x0000000403117812 */ /* 0x040fe400078efcff */
[----:B------:R-:W-:Y:S02]  /*0bf0*/  ISETP.GE.AND P1, PT, R3, 0x440, PT ;  /* 0x000004400300780c */ /* 0x000fe40003f26270 */
[----:B------:R-:W-:Y:S02]  /*0c00*/  LOP3.LUT R2, R16, 0xc00, RZ, 0xfc, !PT ;  /* 0x00000c0010027812 */ /* 0x000fe400078efcff */
[----:B------:R-:W-:Y:S02]  /*0c10*/  ISETP.GE.AND P2, PT, R17, 0x440, PT ;  /* 0x000004401100780c */ /* 0x000fe40003f46270 */
[----:B------:R-:W-:Y:S01]  /*0c20*/  ISETP.GE.AND P3, PT, R21, 0x440, PT ;  /* 0x000004401500780c */ /* 0x000fe20003f66270 */
[--C-:B------:R-:W-:Y:S01]  /*0c30*/  IMAD R23, R3, 0x1000, R0.reuse ;  /* 0x0000100003177824 */ /* 0x100fe200078e0200 */
[----:B------:R-:W-:Y:S01]  /*0c40*/  ISETP.GE.AND P0, PT, R20, 0x440, PT ;  /* 0x000004401400780c */ /* 0x000fe20003f06270 */
[----:B------:R-:W-:Y:S01]  /*0c50*/  IMAD R17, R17, 0x1000, R0 ;  /* 0x0000100011117824 */ /* 0x000fe200078e0200 */
[----:B------:R-:W-:Y:S01]  /*0c60*/  SHF.R.U32.HI R2, RZ, 0x4, R2 ;  /* 0x00000004ff027819 */ /* 0x000fe20000011602 */
[----:B------:R-:W-:-:S02]  /*0c70*/  IMAD R25, R21, 0x1000, R0 ;  /* 0x0000100015197824 */ /* 0x000fc400078e0200 */
[----:B0-----:R-:W-:Y:S01]  /*0c80*/  IMAD.WIDE R20, R23, 0x4, R18 ;  /* 0x0000000417147825 */ /* 0x001fe200078e0212 */
[----:B------:R-:W-:-:S03]  /*0c90*/  LOP3.LUT R2, R2, 0xf0, RZ, 0xc0, !PT ;  /* 0x000000f002027812 */ /* 0x000fc600078ec0ff */
[----:B------:R-:W-:-:S04]  /*0ca0*/  IMAD.WIDE R22, R17, 0x4, R18 ;  /* 0x0000000411167825 */ /* 0x000fc800078e0212 */
[----:B------:R-:W-:Y:S01]  /*0cb0*/  IMAD.WIDE R24, R25, 0x4, R18 ;  /* 0x0000000419187825 */ /* 0x000fe200078e0212 */
[----:B-1----:R0:W-:Y:S03]  /*0cc0*/  @!P1 STG.E.128 desc[UR6][R20.64], R4 ;  /* 0x0000000414009986 */ /* 0x0021e6000c101d06 */
[----:B------:R-:W-:Y:S01]  /*0cd0*/  VIADD R27, R2, UR4 ;  /* 0x00000004021b7c36 */ /* 0x000fe20008000000 */
[----:B--2---:R0:W-:Y:S04]  /*0ce0*/  @!P2 STG.E.128 desc[UR6][R22.64], R8 ;  /* 0x000000081600a986 */ /* 0x0041e8000c101d06 */
[----:B---3--:R0:W-:Y:S01]  /*0cf0*/  @!P3 STG.E.128 desc[UR6][R24.64], R12 ;  /* 0x0000000c1800b986 */ /* 0x0081e2000c101d06 */
[----:B------:R-:W-:Y:S01]  /*0d00*/  IMAD R27, R16, 0x4, R27 ;  /* 0x00000004101b7824 */ /* 0x000fe200078e021b */
[----:B0-----:R-:W-:Y:S06]  /*0d10*/  @P0 EXIT ;  /* 0x000000000000094d */ /* 0x001fec0003800000 */
[----:B0-----:R-:W0:Y:S01]  /*0d20*/  LDS.128 R24, [R27+0x3000] ;  /* 0x003000001b187984 */ /* 0x001e220000000c00 */
[----:B------:R-:W-:-:S05]  /*0d30*/  LOP3.LUT R3, R3, 0xc, RZ, 0xfc, !PT ;  /* 0x0000000c03037812 */ /* 0x000fca00078efcff */
[----:B------:R-:W-:-:S04]  /*0d40*/  IMAD R3, R3, 0x1000, R0 ;  /* 0x0000100003037824 */ /* 0x000fc800078e0200 */
[----:B------:R-:W-:-:S05]  /*0d50*/  IMAD.WIDE R18, R3, 0x4, R18 ;  /* 0x0000000403127825 */ /* 0x000fca00078e0212 */
[----:B0-----:R-:W-:Y:S01]  /*0d60*/  STG.E.128 desc[UR6][R18.64], R24 ;  /* 0x0000001812007986 */ /* 0x001fe2000c101d06 */
[----:B------:R-:W-:Y:S05]  /*0d70*/  EXIT ;  /* 0x000000000000794d */ /* 0x000fea0003800000 */
.L_x_0:
[----:B------:R-:W-:-:S00]  /*0d80*/  BRA `(.L_x_0) ;  /* 0xfffffffc00fc7947 */ /* 0x000fc0000383ffff */
[----:B------:R-:W-:-:S00]  /*0d90*/  NOP ;  /* 0x0000000000007918 */ /* 0x000fc00000000000 */
        /* <DEDUP_REMOVED lines=14> */
.L_x_1:


//--------------------- .nv.shared.triton_poi_fused_add_convolution_mul_relu_6 --------------------------
	.section	.nv.shared.triton_poi_fused_add_convolution_mul_relu_6,"aw",@nobits
	.sectionflags	@""
	.align	16
	.zero		1024


//--------------------- .nv.constant0.triton_poi_fused_add_convolution_mul_relu_6 --------------------------
	.section	.nv.constant0.triton_poi_fused_add_convolution_mul_relu_6,"a",@progbits
	.sectionflags	@""
	.align	4
.nv.constant0.triton_poi_fused_add_convolution_mul_relu_6:
	.zero		568
